//
// Generated by NVIDIA NVVM Compiler
//
// Compiler Build ID: CL-36424714
// Cuda compilation tools, release 13.0, V13.0.88
// Based on NVVM 20.0.0
//

.version 9.0
.target sm_100
.address_size 64

	// .globl	_Z3lifiifPKfPfS1_ffS0_S0_S1_

.visible .entry _Z3lifiifPKfPfS1_ffS0_S0_S1_(
	.param .u32 _Z3lifiifPKfPfS1_ffS0_S0_S1__param_0,
	.param .u32 _Z3lifiifPKfPfS1_ffS0_S0_S1__param_1,
	.param .f32 _Z3lifiifPKfPfS1_ffS0_S0_S1__param_2,
	.param .u64 .ptr .align 1 _Z3lifiifPKfPfS1_ffS0_S0_S1__param_3,
	.param .u64 .ptr .align 1 _Z3lifiifPKfPfS1_ffS0_S0_S1__param_4,
	.param .u64 .ptr .align 1 _Z3lifiifPKfPfS1_ffS0_S0_S1__param_5,
	.param .f32 _Z3lifiifPKfPfS1_ffS0_S0_S1__param_6,
	.param .f32 _Z3lifiifPKfPfS1_ffS0_S0_S1__param_7,
	.param .u64 .ptr .align 1 _Z3lifiifPKfPfS1_ffS0_S0_S1__param_8,
	.param .u64 .ptr .align 1 _Z3lifiifPKfPfS1_ffS0_S0_S1__param_9,
	.param .u64 .ptr .align 1 _Z3lifiifPKfPfS1_ffS0_S0_S1__param_10
)
{
	.reg .pred 	%p<8>;
	.reg .b32 	%r<10>;
	.reg .b32 	%f<60>;
	.reg .b64 	%rd<24>;

	ld.param.u32 	%r3, [_Z3lifiifPKfPfS1_ffS0_S0_S1__param_0];
	ld.param.u32 	%r2, [_Z3lifiifPKfPfS1_ffS0_S0_S1__param_1];
	ld.param.f32 	%f9, [_Z3lifiifPKfPfS1_ffS0_S0_S1__param_2];
	ld.param.u64 	%rd4, [_Z3lifiifPKfPfS1_ffS0_S0_S1__param_4];
	ld.param.u64 	%rd5, [_Z3lifiifPKfPfS1_ffS0_S0_S1__param_5];
	ld.param.f32 	%f10, [_Z3lifiifPKfPfS1_ffS0_S0_S1__param_6];
	ld.param.f32 	%f11, [_Z3lifiifPKfPfS1_ffS0_S0_S1__param_7];
	ld.param.u64 	%rd6, [_Z3lifiifPKfPfS1_ffS0_S0_S1__param_8];
	ld.param.u64 	%rd7, [_Z3lifiifPKfPfS1_ffS0_S0_S1__param_9];
	ld.param.u64 	%rd8, [_Z3lifiifPKfPfS1_ffS0_S0_S1__param_10];
	mov.u32 	%r4, %ctaid.x;
	mov.u32 	%r5, %ntid.x;
	mov.u32 	%r6, %tid.x;
	mad.lo.s32 	%r1, %r4, %r5, %r6;
	setp.ge.s32 	%p1, %r1, %r3;
	@%p1 bra 	$L__BB0_4;
	ld.param.u64 	%rd23, [_Z3lifiifPKfPfS1_ffS0_S0_S1__param_3];
	cvta.to.global.u64 	%rd9, %rd4;
	cvta.to.global.u64 	%rd10, %rd5;
	cvta.to.global.u64 	%rd11, %rd6;
	cvta.to.global.u64 	%rd12, %rd7;
	cvta.to.global.u64 	%rd13, %rd23;
	div.s32 	%r7, %r1, %r2;
	mul.lo.s32 	%r8, %r7, %r2;
	sub.s32 	%r9, %r1, %r8;
	mul.wide.s32 	%rd14, %r1, 4;
	add.s64 	%rd1, %rd9, %rd14;
	ld.global.f32 	%f13, [%rd1];
	add.s64 	%rd2, %rd10, %rd14;
	ld.global.f32 	%f14, [%rd2];
	mul.wide.s32 	%rd15, %r9, 4;
	add.s64 	%rd16, %rd11, %rd15;
	ld.global.nc.f32 	%f15, [%rd16];
	add.s64 	%rd17, %rd12, %rd15;
	ld.global.nc.f32 	%f16, [%rd17];
	mul.wide.s32 	%rd18, %r7, 4;
	add.s64 	%rd19, %rd13, %rd18;
	ld.global.nc.f32 	%f17, [%rd19];
	fma.rn.f32 	%f18, %f16, %f17, %f15;
	neg.f32 	%f19, %f9;
	div.rn.f32 	%f20, %f19, %f10;
	mul.f32 	%f21, %f20, 0f3FB8AA3B;
	cvt.rni.f32.f32 	%f22, %f21;
	abs.f32 	%f23, %f20;
	setp.lt.f32 	%p2, %f23, 0f3ED1EB85;
	selp.f32 	%f24, 0f00000000, %f22, %p2;
	fma.rn.f32 	%f25, %f24, 0fBF317200, %f20;
	fma.rn.f32 	%f26, %f24, 0fB5BFBE8E, %f25;
	setp.eq.f32 	%p3, %f24, 0f43000000;
	selp.f32 	%f27, 0f42FE0000, %f24, %p3;
	fma.rn.f32 	%f28, %f26, 0f3AB5EBE6, 0f3C095663;
	fma.rn.f32 	%f29, %f28, %f26, 0f3D2AABE3;
	fma.rn.f32 	%f30, %f29, %f26, 0f3E2AA9F6;
	fma.rn.f32 	%f31, %f30, %f26, 0f3EFFFFFE;
	mul.f32 	%f32, %f26, %f31;
	fma.rn.f32 	%f33, %f32, %f26, %f26;
	ex2.approx.f32 	%f34, %f27;
	add.f32 	%f35, %f34, 0fBF800000;
	fma.rn.f32 	%f36, %f33, %f34, %f35;
	add.f32 	%f37, %f36, %f36;
	selp.f32 	%f38, %f37, %f36, %p3;
	setp.gt.f32 	%p4, %f27, 0f43000000;
	selp.f32 	%f39, 0f7F800000, %f38, %p4;
	setp.lt.f32 	%p5, %f27, 0fC1C80000;
	selp.f32 	%f40, 0fBF800000, %f39, %p5;
	setp.eq.f32 	%p6, %f20, 0f00000000;
	add.f32 	%f41, %f20, %f20;
	selp.f32 	%f42, %f41, %f40, %p6;
	neg.f32 	%f43, %f42;
	sub.f32 	%f44, %f18, %f13;
	mul.f32 	%f1, %f44, %f43;
	add.f32 	%f45, %f13, %f1;
	max.f32 	%f46, %f45, 0f00000000;
	sub.f32 	%f58, %f14, %f9;
	rcp.rn.f32 	%f3, %f9;
	mul.f32 	%f47, %f3, %f58;
	mov.f32 	%f48, 0f3F800000;
	sub.f32 	%f49, %f48, %f47;
	min.f32 	%f50, %f49, 0f3F800000;
	max.f32 	%f51, %f50, 0f00000000;
	mul.f32 	%f57, %f51, %f46;
	setp.leu.f32 	%p7, %f57, 0f3F800000;
	mov.f32 	%f59, 0f00000000;
	@%p7 bra 	$L__BB0_3;
	add.f32 	%f53, %f57, 0fBF800000;
	div.rn.f32 	%f54, %f53, %f1;
	mov.f32 	%f55, 0f3F800000;
	sub.f32 	%f56, %f55, %f54;
	fma.rn.f32 	%f58, %f9, %f56, %f11;
	mov.f32 	%f57, 0f00000000;
	mov.f32 	%f59, %f3;
$L__BB0_3:
	st.global.f32 	[%rd2], %f58;
	st.global.f32 	[%rd1], %f57;
	cvta.to.global.u64 	%rd20, %rd8;
	add.s64 	%rd22, %rd20, %rd14;
	st.global.f32 	[%rd22], %f59;
$L__BB0_4:
	ret;

}


// ===== COMPILED SASS (sm_100) =====

	.target	sm_100

	.elftype	@"ET_EXEC"


//--------------------- .note.nv.tkinfo           --------------------------
	.section	.note.nv.tkinfo,"",@"SHT_NOTE"
	.sectionflags	@"SHF_NOTE_NV_TKINFO"
	.tkinfo
        /*0018*/ 	.word	0x00000002
        /*0030*/ 	.string	""
        /*0030*/ 	.string	"ptxas"
        /*0030*/ 	.string	"Cuda compilation tools, release 13.0, V13.0.88"
        /*0030*/ 	.string	"Build cuda_13.0.r13.0/compiler.36424714_0"
        /*0030*/ 	.string	"-arch sm_100 -m 64 "



//--------------------- .note.nv.cuinfo           --------------------------
	.section	.note.nv.cuinfo,"",@"SHT_NOTE"
	.sectionflags	@"SHF_NOTE_NV_CUINFO"
        /*0018*/ 	.short	0x0002
        /*001a*/ 	.short	0x0064
        /*001c*/ 	.short	0x0082
	.zero		2


//--------------------- .nv.info                  --------------------------
	.section	.nv.info,"",@"SHT_CUDA_INFO"
	.align	4


	//----- nvinfo : EIATTR_REGCOUNT
	.align		4
        /*0000*/ 	.byte	0x04, 0x2f
        /*0002*/ 	.short	(.L_1 - .L_0)
	.align		4
.L_0:
        /*0004*/ 	.word	index@(_Z3lifiifPKfPfS1_ffS0_S0_S1_)
        /*0008*/ 	.word	0x00000015


	//----- nvinfo : EIATTR_FRAME_SIZE
	.align		4
.L_1:
        /*000c*/ 	.byte	0x04, 0x11
        /*000e*/ 	.short	(.L_3 - .L_2)
	.align		4
.L_2:
        /*0010*/ 	.word	index@($__internal_1_$__cuda_sm3x_div_rn_noftz_f32_slowpath)
        /*0014*/ 	.word	0x00000000


	//----- nvinfo : EIATTR_FRAME_SIZE
	.align		4
.L_3:
        /*0018*/ 	.byte	0x04, 0x11
        /*001a*/ 	.short	(.L_5 - .L_4)
	.align		4
.L_4:
        /*001c*/ 	.word	index@($__internal_0_$__cuda_sm20_rcp_rn_f32_slowpath)
        /*0020*/ 	.word	0x00000000


	//----- nvinfo : EIATTR_FRAME_SIZE
	.align		4
.L_5:
        /*0024*/ 	.byte	0x04, 0x11
        /*0026*/ 	.short	(.L_7 - .L_6)
	.align		4
.L_6:
        /*0028*/ 	.word	index@(_Z3lifiifPKfPfS1_ffS0_S0_S1_)
        /*002c*/ 	.word	0x00000000


	//----- nvinfo : EIATTR_MIN_STACK_SIZE
	.align		4
.L_7:
        /*0030*/ 	.byte	0x04, 0x12
        /*0032*/ 	.short	(.L_9 - .L_8)
	.align		4
.L_8:
        /*0034*/ 	.word	index@(_Z3lifiifPKfPfS1_ffS0_S0_S1_)
        /*0038*/ 	.word	0x00000000
.L_9:


//--------------------- .nv.compat                --------------------------
	.section	.nv.compat,"",@"SHT_CUDA_COMPAT_INFO"
	.align	4
        /*0000*/ 	.byte	0x02, 0x09, 0x00, 0x00, 0x02, 0x02, 0x01, 0x00, 0x02, 0x05, 0x05, 0x00, 0x03, 0x07, 0x01, 0x01
        /*0010*/ 	.byte	0x02, 0x03, 0x00, 0x00, 0x02, 0x06, 0x01, 0x00, 0x04, 0x0b, 0x08, 0x00, 0x01, 0x00, 0x00, 0x00
        /*0020*/ 	.byte	0x00, 0x00, 0x00, 0x00


//--------------------- .nv.info._Z3lifiifPKfPfS1_ffS0_S0_S1_ --------------------------
	.section	.nv.info._Z3lifiifPKfPfS1_ffS0_S0_S1_,"",@"SHT_CUDA_INFO"
	.sectionflags	@""
	.align	4


	//----- nvinfo : EIATTR_CUDA_API_VERSION
	.align		4
        /*0000*/ 	.byte	0x04, 0x37
        /*0002*/ 	.short	(.L_11 - .L_10)
.L_10:
        /*0004*/ 	.word	0x00000082


	//----- nvinfo : EIATTR_KPARAM_INFO
	.align		4
.L_11:
        /*0008*/ 	.byte	0x04, 0x17
        /*000a*/ 	.short	(.L_13 - .L_12)
.L_12:
        /*000c*/ 	.word	0x00000000
        /*0010*/ 	.short	0x000a
        /*0012*/ 	.short	0x0040
        /*0014*/ 	.byte	0x00, 0xf5, 0x21, 0x00


	//----- nvinfo : EIATTR_KPARAM_INFO
	.align		4
.L_13:
        /*0018*/ 	.byte	0x04, 0x17
        /*001a*/ 	.short	(.L_15 - .L_14)
.L_14:
        /*001c*/ 	.word	0x00000000
        /*0020*/ 	.short	0x0009
        /*0022*/ 	.short	0x0038
        /*0024*/ 	.byte	0x00, 0xf5, 0x21, 0x00


	//----- nvinfo : EIATTR_KPARAM_INFO
	.align		4
.L_15:
        /*0028*/ 	.byte	0x04, 0x17
        /*002a*/ 	.short	(.L_17 - .L_16)
.L_16:
        /*002c*/ 	.word	0x00000000
        /*0030*/ 	.short	0x0008
        /*0032*/ 	.short	0x0030
        /*0034*/ 	.byte	0x00, 0xf5, 0x21, 0x00


	//----- nvinfo : EIATTR_KPARAM_INFO
	.align		4
.L_17:
        /*0038*/ 	.byte	0x04, 0x17
        /*003a*/ 	.short	(.L_19 - .L_18)
.L_18:
        /*003c*/ 	.word	0x00000000
        /*0040*/ 	.short	0x0007
        /*0042*/ 	.short	0x002c
        /*0044*/ 	.byte	0x00, 0xf0, 0x11, 0x00


	//----- nvinfo : EIATTR_KPARAM_INFO
	.align		4
.L_19:
        /*0048*/ 	.byte	0x04, 0x17
        /*004a*/ 	.short	(.L_21 - .L_20)
.L_20:
        /*004c*/ 	.word	0x00000000
        /*0050*/ 	.short	0x0006
        /*0052*/ 	.short	0x0028
        /*0054*/ 	.byte	0x00, 0xf0, 0x11, 0x00


	//----- nvinfo : EIATTR_KPARAM_INFO
	.align		4
.L_21:
        /*0058*/ 	.byte	0x04, 0x17
        /*005a*/ 	.short	(.L_23 - .L_22)
.L_22:
        /*005c*/ 	.word	0x00000000
        /*0060*/ 	.short	0x0005
        /*0062*/ 	.short	0x0020
        /*0064*/ 	.byte	0x00, 0xf5, 0x21, 0x00


	//----- nvinfo : EIATTR_KPARAM_INFO
	.align		4
.L_23:
        /*0068*/ 	.byte	0x04, 0x17
        /*006a*/ 	.short	(.L_25 - .L_24)
.L_24:
        /*006c*/ 	.word	0x00000000
        /*0070*/ 	.short	0x0004
        /*0072*/ 	.short	0x0018
        /*0074*/ 	.byte	0x00, 0xf5, 0x21, 0x00


	//----- nvinfo : EIATTR_KPARAM_INFO
	.align		4
.L_25:
        /*0078*/ 	.byte	0x04, 0x17
        /*007a*/ 	.short	(.L_27 - .L_26)
.L_26:
        /*007c*/ 	.word	0x00000000
        /*0080*/ 	.short	0x0003
        /*0082*/ 	.short	0x0010
        /*0084*/ 	.byte	0x00, 0xf5, 0x21, 0x00


	//----- nvinfo : EIATTR_KPARAM_INFO
	.align		4
.L_27:
        /*0088*/ 	.byte	0x04, 0x17
        /*008a*/ 	.short	(.L_29 - .L_28)
.L_28:
        /*008c*/ 	.word	0x00000000
        /*0090*/ 	.short	0x0002
        /*0092*/ 	.short	0x0008
        /*0094*/ 	.byte	0x00, 0xf0, 0x11, 0x00


	//----- nvinfo : EIATTR_KPARAM_INFO
	.align		4
.L_29:
        /*0098*/ 	.byte	0x04, 0x17
        /*009a*/ 	.short	(.L_31 - .L_30)
.L_30:
        /*009c*/ 	.word	0x00000000
        /*00a0*/ 	.short	0x0001
        /*00a2*/ 	.short	0x0004
        /*00a4*/ 	.byte	0x00, 0xf0, 0x11, 0x00


	//----- nvinfo : EIATTR_KPARAM_INFO
	.align		4
.L_31:
        /*00a8*/ 	.byte	0x04, 0x17
        /*00aa*/ 	.short	(.L_33 - .L_32)
.L_32:
        /*00ac*/ 	.word	0x00000000
        /*00b0*/ 	.short	0x0000
        /*00b2*/ 	.short	0x0000
        /*00b4*/ 	.byte	0x00, 0xf0, 0x11, 0x00


	//----- nvinfo : EIATTR_SPARSE_MMA_MASK
	.align		4
.L_33:
        /*00b8*/ 	.byte	0x03, 0x50
        /*00ba*/ 	.short	0x0000


	//----- nvinfo : EIATTR_MAXREG_COUNT
	.align		4
        /*00bc*/ 	.byte	0x03, 0x1b
        /*00be*/ 	.short	0x00ff


	//----- nvinfo : EIATTR_MERCURY_ISA_VERSION
	.align		4
        /*00c0*/ 	.byte	0x03, 0x5f
        /*00c2*/ 	.short	0x0101


	//----- nvinfo : EIATTR_VRC_CTA_INIT_COUNT
	.align		4
        /*00c4*/ 	.byte	0x02, 0x4a
	.zero		1
	.zero		1


	//----- nvinfo : EIATTR_EXIT_INSTR_OFFSETS
	.align		4
        /*00c8*/ 	.byte	0x04, 0x1c
        /*00ca*/ 	.short	(.L_35 - .L_34)


	//   ....[0]....
.L_34:
        /*00cc*/ 	.word	0x00000070


	//   ....[1]....
        /*00d0*/ 	.word	0x00000930


	//----- nvinfo : EIATTR_CRS_STACK_SIZE
	.align		4
.L_35:
        /*00d4*/ 	.byte	0x04, 0x1e
        /*00d6*/ 	.short	(.L_37 - .L_36)
.L_36:
        /*00d8*/ 	.word	0x00000000


	//----- nvinfo : EIATTR_CBANK_PARAM_SIZE
	.align		4
.L_37:
        /*00dc*/ 	.byte	0x03, 0x19
        /*00de*/ 	.short	0x0048


	//----- nvinfo : EIATTR_PARAM_CBANK
	.align		4
        /*00e0*/ 	.byte	0x04, 0x0a
        /*00e2*/ 	.short	(.L_39 - .L_38)
	.align		4
.L_38:
        /*00e4*/ 	.word	index@(.nv.constant0._Z3lifiifPKfPfS1_ffS0_S0_S1_)
        /*00e8*/ 	.short	0x0380
        /*00ea*/ 	.short	0x0048


	//----- nvinfo : EIATTR_SW_WAR
	.align		4
.L_39:
        /*00ec*/ 	.byte	0x04, 0x36
        /*00ee*/ 	.short	(.L_41 - .L_40)
.L_40:
        /*00f0*/ 	.word	0x00000008
.L_41:


//--------------------- .nv.callgraph             --------------------------
	.section	.nv.callgraph,"",@"SHT_CUDA_CALLGRAPH"
	.align	4
	.sectionentsize	8
	.align		4
        /*0000*/ 	.word	0x00000000
	.align		4
        /*0004*/ 	.word	0xffffffff
	.align		4
        /*0008*/ 	.word	0x00000000
	.align		4
        /*000c*/ 	.word	0xfffffffe
	.align		4
        /*0010*/ 	.word	0x00000000
	.align		4
        /*0014*/ 	.word	0xfffffffd
	.align		4
        /*0018*/ 	.word	0x00000000
	.align		4
        /*001c*/ 	.word	0xfffffffc


//--------------------- .text._Z3lifiifPKfPfS1_ffS0_S0_S1_ --------------------------
	.section	.text._Z3lifiifPKfPfS1_ffS0_S0_S1_,"ax",@progbits
	.align	128
        .global         _Z3lifiifPKfPfS1_ffS0_S0_S1_
        .type           _Z3lifiifPKfPfS1_ffS0_S0_S1_,@function
        .size           _Z3lifiifPKfPfS1_ffS0_S0_S1_,(.L_x_23 - _Z3lifiifPKfPfS1_ffS0_S0_S1_)
        .other          _Z3lifiifPKfPfS1_ffS0_S0_S1_,@"STO_CUDA_ENTRY STV_DEFAULT"
_Z3lifiifPKfPfS1_ffS0_S0_S1_:
.text._Z3lifiifPKfPfS1_ffS0_S0_S1_:
[----:B------:R-:W-:Y:S01]  /*0000*/  LDC R1, c[0x0][0x37c] ;  /* 0x0000df00ff017b82 */ /* 0x000fe20000000800 */
[----:B------:R-:W0:Y:S07]  /*0010*/  S2R R3, SR_TID.X ;  /* 0x0000000000037919 */ /* 0x000e2e0000002100 */
[----:B------:R-:W0:Y:S01]  /*0020*/  S2UR UR4, SR_CTAID.X ;  /* 0x00000000000479c3 */ /* 0x000e220000002500 */
[----:B------:R-:W1:Y:S07]  /*0030*/  LDCU UR5, c[0x0][0x380] ;  /* 0x00007000ff0577ac */ /* 0x000e6e0008000800 */
[----:B------:R-:W0:Y:S02]  /*0040*/  LDC R2, c[0x0][0x360] ;  /* 0x0000d800ff027b82 */ /* 0x000e240000000800 */
[----:B0-----:R-:W-:-:S05]  /*0050*/  IMAD R2, R2, UR4, R3 ;  /* 0x0000000402027c24 */ /* 0x001fca000f8e0203 */
[----:B-1----:R-:W-:-:S13]  /*0060*/  ISETP.GE.AND P0, PT, R2, UR5, PT ;  /* 0x0000000502007c0c */ /* 0x002fda000bf06270 */
[----:B------:R-:W-:Y:S05]  /*0070*/  @P0 EXIT ;  /* 0x000000000000094d */ /* 0x000fea0003800000 */
[----:B------:R-:W0:Y:S01]  /*0080*/  LDC R3, c[0x0][0x384] ;  /* 0x0000e100ff037b82 */ /* 0x000e220000000800 */
[----:B------:R-:W1:Y:S01]  /*0090*/  LDCU.64 UR4, c[0x0][0x358] ;  /* 0x00006b00ff0477ac */ /* 0x000e620008000a00 */
[----:B------:R-:W2:Y:S06]  /*00a0*/  LDCU UR6, c[0x0][0x388] ;  /* 0x00007100ff0677ac */ /* 0x000eac0008000800 */
[----:B------:R-:W3:Y:S08]  /*00b0*/  LDC.64 R14, c[0x0][0x390] ;  /* 0x0000e400ff0e7b82 */ /* 0x000ef00000000a00 */
[----:B------:R-:W4:Y:S01]  /*00c0*/  LDC.64 R10, c[0x0][0x3b0] ;  /* 0x0000ec00ff0a7b82 */ /* 0x000f220000000a00 */
[----:B0-----:R-:W-:-:S07]  /*00d0*/  IABS R7, R3 ;  /* 0x0000000300077213 */ /* 0x001fce0000000000 */
[----:B------:R-:W0:Y:S01]  /*00e0*/  LDC.64 R12, c[0x0][0x3b8] ;  /* 0x0000ee00ff0c7b82 */ /* 0x000e220000000a00 */
[----:B------:R-:W1:Y:S07]  /*00f0*/  I2F.RP R0, R7 ;  /* 0x0000000700007306 */ /* 0x000e6e0000209400 */
[----:B------:R-:W2:Y:S01]  /*0100*/  LDC R16, c[0x0][0x3a8] ;  /* 0x0000ea00ff107b82 */ /* 0x000ea20000000800 */
[----:B-1----:R-:W1:Y:S02]  /*0110*/  MUFU.RCP R0, R0 ;  /* 0x0000000000007308 */ /* 0x002e640000001000 */
[----:B-1----:R-:W-:-:S06]  /*0120*/  VIADD R4, R0, 0xffffffe ;  /* 0x0ffffffe00047836 */ /* 0x002fcc0000000000 */
[----:B------:R1:W3:Y:S02]  /*0130*/  F2I.FTZ.U32.TRUNC.NTZ R5, R4 ;  /* 0x0000000400057305 */ /* 0x0002e4000021f000 */
[----:B-1----:R-:W-:Y:S02]  /*0140*/  IMAD.MOV.U32 R4, RZ, RZ, RZ ;  /* 0x000000ffff047224 */ /* 0x002fe400078e00ff */
[----:B---3--:R-:W-:-:S04]  /*0150*/  IMAD.MOV R6, RZ, RZ, -R5 ;  /* 0x000000ffff067224 */ /* 0x008fc800078e0a05 */
[----:B------:R-:W-:Y:S01]  /*0160*/  IMAD R9, R6, R7, RZ ;  /* 0x0000000706097224 */ /* 0x000fe200078e02ff */
[----:B------:R-:W-:-:S03]  /*0170*/  IABS R6, R2 ;  /* 0x0000000200067213 */ /* 0x000fc60000000000 */
[----:B------:R-:W-:-:S06]  /*0180*/  IMAD.HI.U32 R5, R5, R9, R4 ;  /* 0x0000000905057227 */ /* 0x000fcc00078e0004 */
[----:B------:R-:W-:-:S05]  /*0190*/  IMAD.HI.U32 R5, R5, R6, RZ ;  /* 0x0000000605057227 */ /* 0x000fca00078e00ff */
[----:B------:R-:W-:-:S05]  /*01a0*/  IADD3 R0, PT, PT, -R5, RZ, RZ ;  /* 0x000000ff05007210 */ /* 0x000fca0007ffe1ff */
[----:B------:R-:W-:-:S05]  /*01b0*/  IMAD R0, R7, R0, R6 ;  /* 0x0000000007007224 */ /* 0x000fca00078e0206 */
[----:B------:R-:W-:-:S13]  /*01c0*/  ISETP.GT.U32.AND P2, PT, R7, R0, PT ;  /* 0x000000000700720c */ /* 0x000fda0003f44070 */
[----:B------:R-:W-:Y:S02]  /*01d0*/  @!P2 IMAD.IADD R0, R0, 0x1, -R7 ;  /* 0x000000010000a824 */ /* 0x000fe400078e0a07 */
[----:B------:R-:W-:Y:S01]  /*01e0*/  @!P2 VIADD R5, R5, 0x1 ;  /* 0x000000010505a836 */ /* 0x000fe20000000000 */
[----:B------:R-:W-:Y:S02]  /*01f0*/  ISETP.NE.AND P2, PT, R3, RZ, PT ;  /* 0x000000ff0300720c */ /* 0x000fe40003f45270 */
[----:B------:R-:W-:Y:S02]  /*0200*/  ISETP.GE.U32.AND P0, PT, R0, R7, PT ;  /* 0x000000070000720c */ /* 0x000fe40003f06070 */
[----:B------:R-:W-:Y:S01]  /*0210*/  LOP3.LUT R0, R2, R3, RZ, 0x3c, !PT ;  /* 0x0000000302007212 */ /* 0x000fe200078e3cff */
[----:B------:R-:W1:Y:S03]  /*0220*/  LDC.64 R6, c[0x0][0x3a0] ;  /* 0x0000e800ff067b82 */ /* 0x000e660000000a00 */
[----:B------:R-:W-:-:S07]  /*0230*/  ISETP.GE.AND P1, PT, R0, RZ, PT ;  /* 0x000000ff0000720c */ /* 0x000fce0003f26270 */
[----:B------:R-:W-:-:S05]  /*0240*/  @P0 VIADD R5, R5, 0x1 ;  /* 0x0000000105050836 */ /* 0x000fca0000000000 */
[----:B------:R-:W-:Y:S02]  /*0250*/  MOV R9, R5 ;  /* 0x0000000500097202 */ /* 0x000fe40000000f00 */
[----:B------:R-:W3:Y:S03]  /*0260*/  LDC.64 R4, c[0x0][0x398] ;  /* 0x0000e600ff047b82 */ /* 0x000ee60000000a00 */
[----:B------:R-:W-:Y:S01]  /*0270*/  @!P1 IMAD.MOV R9, RZ, RZ, -R9 ;  /* 0x000000ffff099224 */ /* 0x000fe200078e0a09 */
[----:B------:R-:W-:-:S05]  /*0280*/  @!P2 LOP3.LUT R9, RZ, R3, RZ, 0x33, !PT ;  /* 0x00000003ff09a212 */ /* 0x000fca00078e33ff */
[----:B------:R-:W-:Y:S02]  /*0290*/  IMAD.MOV R0, RZ, RZ, -R9 ;  /* 0x000000ffff007224 */ /* 0x000fe400078e0a09 */
[----:B------:R-:W-:-:S04]  /*02a0*/  IMAD.WIDE R14, R9, 0x4, R14 ;  /* 0x00000004090e7825 */ /* 0x000fc800078e020e */
[----:B------:R-:W-:Y:S02]  /*02b0*/  IMAD R3, R3, R0, R2 ;  /* 0x0000000003037224 */ /* 0x000fe400078e0202 */
[----:B-1----:R-:W-:Y:S01]  /*02c0*/  IMAD.WIDE R6, R2, 0x4, R6 ;  /* 0x0000000402067825 */ /* 0x002fe200078e0206 */
[----:B------:R1:W2:Y:S03]  /*02d0*/  LDG.E.CONSTANT R14, desc[UR4][R14.64] ;  /* 0x000000040e0e7981 */ /* 0x0002a6000c1e9900 */
[C---:B----4-:R-:W-:Y:S01]  /*02e0*/  IMAD.WIDE R10, R3.reuse, 0x4, R10 ;  /* 0x00000004030a7825 */ /* 0x050fe200078e020a */
[----:B------:R-:W5:Y:S03]  /*02f0*/  LDG.E R8, desc[UR4][R6.64] ;  /* 0x0000000406087981 */ /* 0x000f66000c1e1900 */
[----:B0-----:R-:W-:-:S02]  /*0300*/  IMAD.WIDE R12, R3, 0x4, R12 ;  /* 0x00000004030c7825 */ /* 0x001fc400078e020c */
[----:B------:R-:W4:Y:S02]  /*0310*/  LDG.E.CONSTANT R10, desc[UR4][R10.64] ;  /* 0x000000040a0a7981 */ /* 0x000f24000c1e9900 */
[----:B---3--:R-:W-:Y:S02]  /*0320*/  IMAD.WIDE R4, R2, 0x4, R4 ;  /* 0x0000000402047825 */ /* 0x008fe400078e0204 */
[----:B------:R0:W4:Y:S04]  /*0330*/  LDG.E.CONSTANT R13, desc[UR4][R12.64] ;  /* 0x000000040c0d7981 */ /* 0x000128000c1e9900 */
[----:B------:R3:W5:Y:S01]  /*0340*/  LDG.E R9, desc[UR4][R4.64] ;  /* 0x0000000404097981 */ /* 0x000762000c1e1900 */
[----:B--2---:R-:W2:Y:S01]  /*0350*/  MUFU.RCP R0, R16 ;  /* 0x0000001000007308 */ /* 0x004ea20000001000 */
[----:B-1----:R-:W-:-:S07]  /*0360*/  IMAD.U32 R15, RZ, RZ, UR6 ;  /* 0x00000006ff0f7e24 */ /* 0x002fce000f8e00ff */
[----:B------:R-:W1:Y:S01]  /*0370*/  FCHK P0, -R15, R16 ;  /* 0x000000100f007302 */ /* 0x000e620000000100 */
[----:B--2---:R-:W-:-:S04]  /*0380*/  FFMA R3, R0, -R16, 1 ;  /* 0x3f80000000037423 */ /* 0x004fc80000000810 */
[----:B------:R-:W-:-:S04]  /*0390*/  FFMA R0, R0, R3, R0 ;  /* 0x0000000300007223 */ /* 0x000fc80000000000 */
[----:B------:R-:W-:-:S04]  /*03a0*/  FFMA R3, R0, -UR6, RZ ;  /* 0x8000000600037c23 */ /* 0x000fc800080000ff */
[----:B0-----:R-:W-:-:S04]  /*03b0*/  FFMA R12, R3, -R16, -UR6 ;  /* 0x80000006030c7e23 */ /* 0x001fc80008000810 */
[----:B------:R-:W-:Y:S01]  /*03c0*/  FFMA R0, R0, R12, R3 ;  /* 0x0000000c00007223 */ /* 0x000fe20000000003 */
[----:B----4-:R-:W-:Y:S01]  /*03d0*/  FFMA R10, R13, R14, R10 ;  /* 0x0000000e0d0a7223 */ /* 0x010fe2000000000a */
[----:B-1-3--:R-:W-:Y:S06]  /*03e0*/  @!P0 BRA `(.L_x_0) ;  /* 0x0000000000148947 */ /* 0x00afec0003800000 */
[----:B------:R-:W0:Y:S01]  /*03f0*/  LDCU UR7, c[0x0][0x3a8] ;  /* 0x00007500ff0777ac */ /* 0x000e220008000800 */
[----:B------:R-:W-:Y:S01]  /*0400*/  FADD R0, -RZ, -UR6 ;  /* 0x80000006ff007e21 */ /* 0x000fe20008000100 */
[----:B------:R-:W-:Y:S02]  /*0410*/  MOV R12, 0x440 ;  /* 0x00000440000c7802 */ /* 0x000fe40000000f00 */
[----:B0-----:R-:W-:-:S07]  /*0420*/  MOV R3, UR7 ;  /* 0x0000000700037c02 */ /* 0x001fce0008000f00 */
[----:B-----5:R-:W-:Y:S05]  /*0430*/  CALL.REL.NOINC `($__internal_1_$__cuda_sm3x_div_rn_noftz_f32_slowpath) ;  /* 0x0000000800107944 */ /* 0x020fea0003c00000 */
.L_x_0:
[C---:B------:R-:W-:Y:S01]  /*0440*/  FMUL R3, R0.reuse, 1.4426950216293334961 ;  /* 0x3fb8aa3b00037820 */ /* 0x040fe20000400000 */
[----:B------:R-:W-:Y:S01]  /*0450*/  FSETP.GEU.AND P0, PT, |R0|, 0.40999999642372131348, PT ;  /* 0x3ed1eb850000780b */ /* 0x000fe20003f0e200 */
[----:B------:R-:W-:Y:S02]  /*0460*/  IMAD.MOV.U32 R15, RZ, RZ, 0x3ab5ebe6 ;  /* 0x3ab5ebe6ff0f7424 */ /* 0x000fe400078e00ff */
[----:B-----5:R-:W-:Y:S02]  /*0470*/  FADD R10, -R9, R10 ;  /* 0x0000000a090a7221 */ /* 0x020fe40000000100 */
[----:B------:R-:W0:Y:S02]  /*0480*/  FRND R3, R3 ;  /* 0x0000000300037307 */ /* 0x000e240000201000 */
[----:B0-----:R-:W-:-:S04]  /*0490*/  FSEL R11, R3, RZ, P0 ;  /* 0x000000ff030b7208 */ /* 0x001fc80000000000 */
[C---:B------:R-:W-:Y:S01]  /*04a0*/  FSETP.NEU.AND P1, PT, R11.reuse, 128, PT ;  /* 0x430000000b00780b */ /* 0x040fe20003f2d000 */
[----:B------:R-:W-:-:S03]  /*04b0*/  FFMA R12, R11, -0.693145751953125, R0 ;  /* 0xbf3172000b0c7823 */ /* 0x000fc60000000000 */
[C---:B------:R-:W-:Y:S01]  /*04c0*/  FSEL R13, R11.reuse, 127, P1 ;  /* 0x42fe00000b0d7808 */ /* 0x040fe20000800000 */
[----:B------:R-:W-:-:S03]  /*04d0*/  FFMA R12, R11, -1.428606765330187045e-06, R12 ;  /* 0xb5bfbe8e0b0c7823 */ /* 0x000fc6000000000c */
[C---:B------:R-:W-:Y:S01]  /*04e0*/  FSETP.GEU.AND P0, PT, R13.reuse, -126, PT ;  /* 0xc2fc00000d00780b */ /* 0x040fe20003f0e000 */
[C---:B------:R-:W-:Y:S01]  /*04f0*/  FMUL R14, R13.reuse, 0.5 ;  /* 0x3f0000000d0e7820 */ /* 0x040fe20000400000 */
[----:B------:R-:W-:Y:S01]  /*0500*/  FFMA R3, R12, R15, 0.0083824126049876213074 ;  /* 0x3c0956630c037423 */ /* 0x000fe2000000000f */
[----:B------:R-:W-:Y:S01]  /*0510*/  FSETP.GEU.AND P2, PT, R13, -25, PT ;  /* 0xc1c800000d00780b */ /* 0x000fe20003f4e000 */
[----:B------:R-:W0:Y:S02]  /*0520*/  LDC R15, c[0x0][0x388] ;  /* 0x0000e200ff0f7b82 */ /* 0x000e240000000800 */
[----:B------:R-:W-:Y:S01]  /*0530*/  FSEL R14, R14, R13, !P0 ;  /* 0x0000000d0e0e7208 */ /* 0x000fe20004000000 */
[----:B------:R-:W-:-:S03]  /*0540*/  FFMA R3, R12, R3, 0.041667830199003219604 ;  /* 0x3d2aabe30c037423 */ /* 0x000fc60000000003 */
[----:B------:R-:W1:Y:S01]  /*0550*/  MUFU.EX2 R16, R14 ;  /* 0x0000000e00107308 */ /* 0x000e620000000800 */
[----:B------:R-:W-:-:S04]  /*0560*/  FFMA R3, R12, R3, 0.16666397452354431152 ;  /* 0x3e2aa9f60c037423 */ /* 0x000fc80000000003 */
[----:B------:R-:W-:-:S04]  /*0570*/  FFMA R3, R12, R3, 0.49999994039535522461 ;  /* 0x3efffffe0c037423 */ /* 0x000fc80000000003 */
[----:B------:R-:W-:-:S04]  /*0580*/  FMUL R3, R12, R3 ;  /* 0x000000030c037220 */ /* 0x000fc80000400000 */
[----:B------:R-:W-:Y:S01]  /*0590*/  FFMA R3, R12, R3, R12 ;  /* 0x000000030c037223 */ /* 0x000fe2000000000c */
[----:B-1----:R-:W-:Y:S01]  /*05a0*/  @!P0 FMUL R16, R16, R16 ;  /* 0x0000001010108220 */ /* 0x002fe20000400000 */
[----:B------:R-:W-:Y:S01]  /*05b0*/  FSETP.NEU.AND P0, PT, R0, RZ, PT ;  /* 0x000000ff0000720b */ /* 0x000fe20003f0d000 */
[----:B0-----:R-:W-:Y:S02]  /*05c0*/  VIADD R11, R15, 0x1800000 ;  /* 0x018000000f0b7836 */ /* 0x001fe40000000000 */
[----:B------:R-:W-:-:S03]  /*05d0*/  FADD R18, R16, -1 ;  /* 0xbf80000010127421 */ /* 0x000fc60000000000 */
[----:B------:R-:W-:Y:S01]  /*05e0*/  LOP3.LUT R11, R11, 0x7f800000, RZ, 0xc0, !PT ;  /* 0x7f8000000b0b7812 */ /* 0x000fe200078ec0ff */
[----:B------:R-:W-:-:S04]  /*05f0*/  FFMA R3, R3, R16, R18 ;  /* 0x0000001003037223 */ /* 0x000fc80000000012 */
[----:B------:R-:W-:Y:S01]  /*0600*/  @!P1 FADD R3, R3, R3 ;  /* 0x0000000303039221 */ /* 0x000fe20000000000 */
[----:B------:R-:W-:-:S04]  /*0610*/  FSETP.GT.AND P1, PT, R13, 128, PT ;  /* 0x430000000d00780b */ /* 0x000fc80003f24000 */
[----:B------:R-:W-:-:S04]  /*0620*/  FSEL R3, R3, +INF , !P1 ;  /* 0x7f80000003037808 */ /* 0x000fc80004800000 */
[----:B------:R-:W-:Y:S01]  /*0630*/  FSEL R3, R3, -1, P2 ;  /* 0xbf80000003037808 */ /* 0x000fe20001000000 */
[----:B------:R-:W-:Y:S01]  /*0640*/  @!P0 FADD R3, R0, R0 ;  /* 0x0000000000038221 */ /* 0x000fe20000000000 */
[----:B------:R-:W-:-:S03]  /*0650*/  ISETP.GT.U32.AND P0, PT, R11, 0x1ffffff, PT ;  /* 0x01ffffff0b00780c */ /* 0x000fc60003f04070 */
[----:B------:R-:W-:-:S04]  /*0660*/  FMUL R3, R3, -R10 ;  /* 0x8000000a03037220 */ /* 0x000fc80000400000 */
[----:B------:R-:W-:Y:S01]  /*0670*/  FADD R10, R9, R3 ;  /* 0x00000003090a7221 */ /* 0x000fe20000000000 */
[----:B------:R-:W-:-:S04]  /*0680*/  FADD R9, R8, -R15 ;  /* 0x8000000f08097221 */ /* 0x000fc80000000000 */
[----:B------:R-:W-:Y:S01]  /*0690*/  FMNMX R10, RZ, R10, !PT ;  /* 0x0000000aff0a7209 */ /* 0x000fe20007800000 */
[----:B------:R-:W-:Y:S06]  /*06a0*/  @P0 BRA `(.L_x_1) ;  /* 0x0000000000100947 */ /* 0x000fec0003800000 */
[----:B------:R-:W-:-:S07]  /*06b0*/  MOV R8, 0x6d0 ;  /* 0x000006d000087802 */ /* 0x000fce0000000f00 */
[----:B------:R-:W-:Y:S05]  /*06c0*/  CALL.REL.NOINC `($__internal_0_$__cuda_sm20_rcp_rn_f32_slowpath) ;  /* 0x00000000009c7944 */ /* 0x000fea0003c00000 */
[----:B------:R-:W-:Y:S01]  /*06d0*/  IMAD.MOV.U32 R8, RZ, RZ, R11 ;  /* 0x000000ffff087224 */ /* 0x000fe200078e000b */
[----:B------:R-:W-:Y:S06]  /*06e0*/  BRA `(.L_x_2) ;  /* 0x0000000000107947 */ /* 0x000fec0003800000 */
.L_x_1:
[----:B------:R-:W0:Y:S02]  /*06f0*/  MUFU.RCP R8, R15 ;  /* 0x0000000f00087308 */ /* 0x000e240000001000 */
[----:B0-----:R-:W-:-:S04]  /*0700*/  FFMA R0, R8, R15, -1 ;  /* 0xbf80000008007423 */ /* 0x001fc8000000000f */
[----:B------:R-:W-:-:S04]  /*0710*/  FADD.FTZ R11, -R0, -RZ ;  /* 0x800000ff000b7221 */ /* 0x000fc80000010100 */
[----:B------:R-:W-:-:S07]  /*0720*/  FFMA R8, R8, R11, R8 ;  /* 0x0000000b08087223 */ /* 0x000fce0000000008 */
.L_x_2:
[----:B------:R-:W-:Y:S01]  /*0730*/  FFMA.SAT R11, R9, -R8, 1 ;  /* 0x3f800000090b7423 */ /* 0x000fe20000002808 */
[----:B------:R-:W-:Y:S01]  /*0740*/  BSSY.RECONVERGENT B0, `(.L_x_3) ;  /* 0x0000019000007945 */ /* 0x000fe20003800200 */
[----:B------:R-:W-:Y:S02]  /*0750*/  HFMA2 R15, -RZ, RZ, 0, 0 ;  /* 0x00000000ff0f7431 */ /* 0x000fe400000001ff */
[----:B------:R-:W-:-:S05]  /*0760*/  FMUL R13, R10, R11 ;  /* 0x0000000b0a0d7220 */ /* 0x000fca0000400000 */
[----:B------:R-:W-:-:S13]  /*0770*/  FSETP.GT.AND P0, PT, R13, 1, PT ;  /* 0x3f8000000d00780b */ /* 0x000fda0003f04000 */
[----:B------:R-:W-:Y:S05]  /*0780*/  @!P0 BRA `(.L_x_4) ;  /* 0x0000000000508947 */ /* 0x000fea0003800000 */
[----:B------:R-:W0:Y:S01]  /*0790*/  MUFU.RCP R10, R3 ;  /* 0x00000003000a7308 */ /* 0x000e220000001000 */
[----:B------:R-:W-:Y:S01]  /*07a0*/  FADD R0, R13, -1 ;  /* 0xbf8000000d007421 */ /* 0x000fe20000000000 */
[----:B------:R-:W-:Y:S06]  /*07b0*/  BSSY.RECONVERGENT B1, `(.L_x_5) ;  /* 0x000000b000017945 */ /* 0x000fec0003800200 */
[----:B------:R-:W1:Y:S01]  /*07c0*/  FCHK P0, R0, R3 ;  /* 0x0000000300007302 */ /* 0x000e620000000000 */
[----:B0-----:R-:W-:-:S04]  /*07d0*/  FFMA R9, -R3, R10, 1 ;  /* 0x3f80000003097423 */ /* 0x001fc8000000010a */
[----:B------:R-:W-:-:S04]  /*07e0*/  FFMA R9, R10, R9, R10 ;  /* 0x000000090a097223 */ /* 0x000fc8000000000a */
[----:B------:R-:W-:-:S04]  /*07f0*/  FFMA R10, R0, R9, RZ ;  /* 0x00000009000a7223 */ /* 0x000fc800000000ff */
[----:B------:R-:W-:-:S04]  /*0800*/  FFMA R11, -R3, R10, R0 ;  /* 0x0000000a030b7223 */ /* 0x000fc80000000100 */
[----:B------:R-:W-:Y:S01]  /*0810*/  FFMA R9, R9, R11, R10 ;  /* 0x0000000b09097223 */ /* 0x000fe2000000000a */
[----:B-1----:R-:W-:Y:S06]  /*0820*/  @!P0 BRA `(.L_x_6) ;  /* 0x00000000000c8947 */ /* 0x002fec0003800000 */
[----:B------:R-:W-:-:S07]  /*0830*/  MOV R12, 0x850 ;  /* 0x00000850000c7802 */ /* 0x000fce0000000f00 */
[----:B------:R-:W-:Y:S05]  /*0840*/  CALL.REL.NOINC `($__internal_1_$__cuda_sm3x_div_rn_noftz_f32_slowpath) ;  /* 0x00000004000c7944 */ /* 0x000fea0003c00000 */
[----:B------:R-:W-:-:S07]  /*0850*/  IMAD.MOV.U32 R9, RZ, RZ, R0 ;  /* 0x000000ffff097224 */ /* 0x000fce00078e0000 */
.L_x_6:
[----:B------:R-:W-:Y:S05]  /*0860*/  BSYNC.RECONVERGENT B1 ;  /* 0x0000000000017941 */ /* 0x000fea0003800200 */
.L_x_5:
[----:B------:R-:W0:Y:S01]  /*0870*/  LDC R0, c[0x0][0x3ac] ;  /* 0x0000eb00ff007b82 */ /* 0x000e220000000800 */
[----:B------:R-:W0:Y:S01]  /*0880*/  LDCU UR6, c[0x0][0x388] ;  /* 0x00007100ff0677ac */ /* 0x000e220008000800 */
[----:B------:R-:W-:Y:S01]  /*0890*/  FADD R9, -R9, 1 ;  /* 0x3f80000009097421 */ /* 0x000fe20000000100 */
[----:B------:R-:W-:Y:S02]  /*08a0*/  IMAD.MOV.U32 R15, RZ, RZ, R8 ;  /* 0x000000ffff0f7224 */ /* 0x000fe400078e0008 */
[----:B------:R-:W-:Y:S02]  /*08b0*/  IMAD.MOV.U32 R13, RZ, RZ, RZ ;  /* 0x000000ffff0d7224 */ /* 0x000fe400078e00ff */
[----:B0-----:R-:W-:-:S07]  /*08c0*/  FFMA R9, R9, UR6, R0 ;  /* 0x0000000609097c23 */ /* 0x001fce0008000000 */
.L_x_4:
[----:B------:R-:W-:Y:S05]  /*08d0*/  BSYNC.RECONVERGENT B0 ;  /* 0x0000000000007941 */ /* 0x000fea0003800200 */
.L_x_3:
[----:B------:R-:W0:Y:S01]  /*08e0*/  LDC.64 R10, c[0x0][0x3c0] ;  /* 0x0000f000ff0a7b82 */ /* 0x000e220000000a00 */
[----:B------:R-:W-:Y:S04]  /*08f0*/  STG.E desc[UR4][R6.64], R9 ;  /* 0x0000000906007986 */ /* 0x000fe8000c101904 */
[----:B------:R-:W-:Y:S01]  /*0900*/  STG.E desc[UR4][R4.64], R13 ;  /* 0x0000000d04007986 */ /* 0x000fe2000c101904 */
[----:B0-----:R-:W-:-:S05]  /*0910*/  IMAD.WIDE R2, R2, 0x4, R10 ;  /* 0x0000000402027825 */ /* 0x001fca00078e020a */
[----:B------:R-:W-:Y:S01]  /*0920*/  STG.E desc[UR4][R2.64], R15 ;  /* 0x0000000f02007986 */ /* 0x000fe2000c101904 */
[----:B------:R-:W-:Y:S05]  /*0930*/  EXIT ;  /* 0x000000000000794d */ /* 0x000fea0003800000 */
        .weak           $__internal_0_$__cuda_sm20_rcp_rn_f32_slowpath
        .type           $__internal_0_$__cuda_sm20_rcp_rn_f32_slowpath,@function
        .size           $__internal_0_$__cuda_sm20_rcp_rn_f32_slowpath,($__internal_1_$__cuda_sm3x_div_rn_noftz_f32_slowpath - $__internal_0_$__cuda_sm20_rcp_rn_f32_slowpath)
$__internal_0_$__cuda_sm20_rcp_rn_f32_slowpath:
[----:B------:R-:W0:Y:S02]  /*0940*/  LDC R0, c[0x0][0x388] ;  /* 0x0000e200ff007b82 */ /* 0x000e240000000800 */
[----:B0-----:R-:W-:-:S04]  /*0950*/  SHF.L.U32 R12, R0, 0x1, RZ ;  /* 0x00000001000c7819 */ /* 0x001fc800000006ff */
[----:B------:R-:W-:-:S04]  /*0960*/  SHF.R.U32.HI R11, RZ, 0x18, R12 ;  /* 0x00000018ff0b7819 */ /* 0x000fc8000001160c */
[----:B------:R-:W-:-:S13]  /*0970*/  ISETP.NE.U32.AND P0, PT, R11, RZ, PT ;  /* 0x000000ff0b00720c */ /* 0x000fda0003f05070 */
[----:B------:R-:W-:Y:S05]  /*0980*/  @P0 BRA `(.L_x_7) ;  /* 0x0000000000280947 */ /* 0x000fea0003800000 */
[----:B------:R-:W-:-:S13]  /*0990*/  ISETP.NE.AND P0, PT, R12, RZ, PT ;  /* 0x000000ff0c00720c */ /* 0x000fda0003f05270 */
[----:B------:R0:W1:Y:S01]  /*09a0*/  @!P0 MUFU.RCP R11, R0 ;  /* 0x00000000000b8308 */ /* 0x0000620000001000 */
[----:B------:R-:W-:Y:S05]  /*09b0*/  @!P0 BRA `(.L_x_8) ;  /* 0x0000000000a48947 */ /* 0x000fea0003800000 */
[----:B------:R-:W-:-:S04]  /*09c0*/  FFMA R12, R0, 1.84467440737095516160e+19, RZ ;  /* 0x5f800000000c7823 */ /* 0x000fc800000000ff */
[----:B-1----:R-:W0:Y:S02]  /*09d0*/  MUFU.RCP R11, R12 ;  /* 0x0000000c000b7308 */ /* 0x002e240000001000 */
[----:B0-----:R-:W-:-:S04]  /*09e0*/  FFMA R0, R12, R11, -1 ;  /* 0xbf8000000c007423 */ /* 0x001fc8000000000b */
[----:B------:R-:W-:-:S04]  /*09f0*/  FADD.FTZ R0, -R0, -RZ ;  /* 0x800000ff00007221 */ /* 0x000fc80000010100 */
[----:B------:R-:W-:-:S04]  /*0a00*/  FFMA R0, R11, R0, R11 ;  /* 0x000000000b007223 */ /* 0x000fc8000000000b */
[----:B------:R-:W-:Y:S01]  /*0a10*/  FFMA R11, R0, 1.84467440737095516160e+19, RZ ;  /* 0x5f800000000b7823 */ /* 0x000fe200000000ff */
[----:B------:R-:W-:Y:S06]  /*0a20*/  BRA `(.L_x_8) ;  /* 0x0000000000887947 */ /* 0x000fec0003800000 */
.L_x_7:
[----:B------:R-:W-:-:S05]  /*0a30*/  VIADD R12, R11, 0xffffff03 ;  /* 0xffffff030b0c7836 */ /* 0x000fca0000000000 */
[----:B------:R-:W-:-:S13]  /*0a40*/  ISETP.GT.U32.AND P0, PT, R12, 0x1, PT ;  /* 0x000000010c00780c */ /* 0x000fda0003f04070 */
[----:B------:R-:W-:Y:S05]  /*0a50*/  @P0 BRA `(.L_x_9) ;  /* 0x0000000000780947 */ /* 0x000fea0003800000 */
[----:B------:R-:W-:Y:S01]  /*0a60*/  LOP3.LUT R13, R0, 0x7fffff, RZ, 0xc0, !PT ;  /* 0x007fffff000d7812 */ /* 0x000fe200078ec0ff */
[----:B------:R-:W-:-:S03]  /*0a70*/  IMAD.MOV.U32 R17, RZ, RZ, 0x3 ;  /* 0x00000003ff117424 */ /* 0x000fc600078e00ff */
[----:B------:R-:W-:Y:S02]  /*0a80*/  LOP3.LUT R13, R13, 0x3f800000, RZ, 0xfc, !PT ;  /* 0x3f8000000d0d7812 */ /* 0x000fe400078efcff */
[----:B------:R-:W-:Y:S02]  /*0a90*/  SHF.L.U32 R18, R17, R12, RZ ;  /* 0x0000000c11127219 */ /* 0x000fe400000006ff */
[----:B------:R-:W0:Y:S02]  /*0aa0*/  MUFU.RCP R14, R13 ;  /* 0x0000000d000e7308 */ /* 0x000e240000001000 */
[----:B0-----:R-:W-:-:S04]  /*0ab0*/  FFMA R15, R13, R14, -1 ;  /* 0xbf8000000d0f7423 */ /* 0x001fc8000000000e */
[----:B------:R-:W-:-:S04]  /*0ac0*/  FADD.FTZ R15, -R15, -RZ ;  /* 0x800000ff0f0f7221 */ /* 0x000fc80000010100 */
[CCC-:B------:R-:W-:Y:S01]  /*0ad0*/  FFMA.RM R16, R14.reuse, R15.reuse, R14.reuse ;  /* 0x0000000f0e107223 */ /* 0x1c0fe2000000400e */
[----:B------:R-:W-:-:S04]  /*0ae0*/  FFMA.RP R15, R14, R15, R14 ;  /* 0x0000000f0e0f7223 */ /* 0x000fc8000000800e */
[C---:B------:R-:W-:Y:S02]  /*0af0*/  LOP3.LUT R14, R16.reuse, 0x7fffff, RZ, 0xc0, !PT ;  /* 0x007fffff100e7812 */ /* 0x040fe400078ec0ff */
[----:B------:R-:W-:Y:S02]  /*0b00*/  FSETP.NEU.FTZ.AND P0, PT, R16, R15, PT ;  /* 0x0000000f1000720b */ /* 0x000fe40003f1d000 */
[----:B------:R-:W-:Y:S02]  /*0b10*/  LOP3.LUT R15, R14, 0x800000, RZ, 0xfc, !PT ;  /* 0x008000000e0f7812 */ /* 0x000fe400078efcff */
[----:B------:R-:W-:Y:S02]  /*0b20*/  SEL R14, RZ, 0xffffffff, !P0 ;  /* 0xffffffffff0e7807 */ /* 0x000fe40004000000 */
[----:B------:R-:W-:Y:S02]  /*0b30*/  LOP3.LUT R13, R18, R15, RZ, 0xc0, !PT ;  /* 0x0000000f120d7212 */ /* 0x000fe400078ec0ff */
[----:B------:R-:W-:-:S02]  /*0b40*/  IADD3 R14, PT, PT, -R14, RZ, RZ ;  /* 0x000000ff0e0e7210 */ /* 0x000fc40007ffe1ff */
[-C--:B------:R-:W-:Y:S02]  /*0b50*/  SHF.R.U32.HI R13, RZ, R12.reuse, R13 ;  /* 0x0000000cff0d7219 */ /* 0x080fe4000001160d */
[----:B------:R-:W-:Y:S02]  /*0b60*/  LOP3.LUT P1, RZ, R14, R12, R15, 0xf8, !PT ;  /* 0x0000000c0eff7212 */ /* 0x000fe4000782f80f */
[C---:B------:R-:W-:Y:S02]  /*0b70*/  LOP3.LUT P0, RZ, R13.reuse, 0x1, RZ, 0xc0, !PT ;  /* 0x000000010dff7812 */ /* 0x040fe4000780c0ff */
[----:B------:R-:W-:-:S04]  /*0b80*/  LOP3.LUT P2, RZ, R13, 0x2, RZ, 0xc0, !PT ;  /* 0x000000020dff7812 */ /* 0x000fc8000784c0ff */
[----:B------:R-:W-:Y:S02]  /*0b90*/  PLOP3.LUT P0, PT, P0, P1, P2, 0xe0, 0x0 ;  /* 0x000000000000781c */ /* 0x000fe40000703c20 */
[----:B------:R-:W-:Y:S02]  /*0ba0*/  LOP3.LUT P1, RZ, R0, 0x7fffff, RZ, 0xc0, !PT ;  /* 0x007fffff00ff7812 */ /* 0x000fe4000782c0ff */
[----:B------:R-:W-:-:S05]  /*0bb0*/  SEL R12, RZ, 0x1, !P0 ;  /* 0x00000001ff0c7807 */ /* 0x000fca0004000000 */
[----:B------:R-:W-:-:S05]  /*0bc0*/  IMAD.MOV R12, RZ, RZ, -R12 ;  /* 0x000000ffff0c7224 */ /* 0x000fca00078e0a0c */
[----:B------:R-:W-:Y:S01]  /*0bd0*/  ISETP.GE.AND P0, PT, R12, RZ, PT ;  /* 0x000000ff0c00720c */ /* 0x000fe20003f06270 */
[----:B------:R-:W-:-:S05]  /*0be0*/  VIADD R12, R11, 0xffffff04 ;  /* 0xffffff040b0c7836 */ /* 0x000fca0000000000 */
[----:B------:R-:W-:-:S07]  /*0bf0*/  SHF.R.U32.HI R11, RZ, R12, R15 ;  /* 0x0000000cff0b7219 */ /* 0x000fce000001160f */
[----:B------:R-:W-:-:S05]  /*0c00*/  @!P0 IADD3 R11, PT, PT, R11, 0x1, RZ ;  /* 0x000000010b0b8810 */ /* 0x000fca0007ffe0ff */
[----:B------:R-:W-:-:S05]  /*0c10*/  @!P1 IMAD.SHL.U32 R11, R11, 0x2, RZ ;  /* 0x000000020b0b9824 */ /* 0x000fca00078e00ff */
[----:B------:R-:W-:Y:S01]  /*0c20*/  LOP3.LUT R11, R11, 0x80000000, R0, 0xf8, !PT ;  /* 0x800000000b0b7812 */ /* 0x000fe200078ef800 */
[----:B------:R-:W-:Y:S06]  /*0c30*/  BRA `(.L_x_8) ;  /* 0x0000000000047947 */ /* 0x000fec0003800000 */
.L_x_9:
[----:B------:R2:W3:Y:S02]  /*0c40*/  MUFU.RCP R11, R0 ;  /* 0x00000000000b7308 */ /* 0x0004e40000001000 */
.L_x_8:
[----:B------:R-:W-:Y:S01]  /*0c50*/  IMAD.MOV.U32 R12, RZ, RZ, R8 ;  /* 0x000000ffff0c7224 */ /* 0x000fe200078e0008 */
[----:B------:R-:W-:-:S04]  /*0c60*/  MOV R13, 0x0 ;  /* 0x00000000000d7802 */ /* 0x000fc80000000f00 */
[----:B0123--:R-:W-:Y:S05]  /*0c70*/  RET.REL.NODEC R12 `(_Z3lifiifPKfPfS1_ffS0_S0_S1_) ;  /* 0xfffffff00ce07950 */ /* 0x00ffea0003c3ffff */
        .weak           $__internal_1_$__cuda_sm3x_div_rn_noftz_f32_slowpath
        .type           $__internal_1_$__cuda_sm3x_div_rn_noftz_f32_slowpath,@function
        .size           $__internal_1_$__cuda_sm3x_div_rn_noftz_f32_slowpath,(.L_x_23 - $__internal_1_$__cuda_sm3x_div_rn_noftz_f32_slowpath)
$__internal_1_$__cuda_sm3x_div_rn_noftz_f32_slowpath:
[----:B------:R-:W-:Y:S01]  /*0c80*/  SHF.R.U32.HI R13, RZ, 0x17, R3 ;  /* 0x00000017ff0d7819 */ /* 0x000fe20000011603 */
[----:B------:R-:W-:Y:S01]  /*0c90*/  BSSY.RECONVERGENT B2, `(.L_x_10) ;  /* 0x0000062000027945 */ /* 0x000fe20003800200 */
[----:B------:R-:W-:Y:S02]  /*0ca0*/  SHF.R.U32.HI R11, RZ, 0x17, R0 ;  /* 0x00000017ff0b7819 */ /* 0x000fe40000011600 */
[----:B------:R-:W-:Y:S02]  /*0cb0*/  LOP3.LUT R13, R13, 0xff, RZ, 0xc0, !PT ;  /* 0x000000ff0d0d7812 */ /* 0x000fe400078ec0ff */
[----:B------:R-:W-:-:S03]  /*0cc0*/  LOP3.LUT R16, R11, 0xff, RZ, 0xc0, !PT ;  /* 0x000000ff0b107812 */ /* 0x000fc600078ec0ff */
[----:B------:R-:W-:Y:S02]  /*0cd0*/  VIADD R15, R13, 0xffffffff ;  /* 0xffffffff0d0f7836 */ /* 0x000fe40000000000 */
[----:B------:R-:W-:-:S03]  /*0ce0*/  VIADD R14, R16, 0xffffffff ;  /* 0xffffffff100e7836 */ /* 0x000fc60000000000 */
[----:B------:R-:W-:-:S04]  /*0cf0*/  ISETP.GT.U32.AND P0, PT, R15, 0xfd, PT ;  /* 0x000000fd0f00780c */ /* 0x000fc80003f04070 */
[----:B------:R-:W-:-:S13]  /*0d00*/  ISETP.GT.U32.OR P0, PT, R14, 0xfd, P0 ;  /* 0x000000fd0e00780c */ /* 0x000fda0000704470 */
[----:B------:R-:W-:Y:S01]  /*0d10*/  @!P0 MOV R11, RZ ;  /* 0x000000ff000b8202 */ /* 0x000fe20000000f00 */
[----:B------:R-:W-:Y:S06]  /*0d20*/  @!P0 BRA `(.L_x_11) ;  /* 0x00000000005c8947 */ /* 0x000fec0003800000 */
[----:B------:R-:W-:Y:S02]  /*0d30*/  FSETP.GTU.FTZ.AND P0, PT, |R0|, +INF , PT ;  /* 0x7f8000000000780b */ /* 0x000fe40003f1c200 */
[----:B------:R-:W-:-:S04]  /*0d40*/  FSETP.GTU.FTZ.AND P1, PT, |R3|, +INF , PT ;  /* 0x7f8000000300780b */ /* 0x000fc80003f3c200 */
[----:B------:R-:W-:-:S13]  /*0d50*/  PLOP3.LUT P0, PT, P0, P1, PT, 0xf8, 0x8f ;  /* 0x00000000008f781c */ /* 0x000fda0000703f70 */
[----:B------:R-:W-:Y:S05]  /*0d60*/  @P0 BRA `(.L_x_12) ;  /* 0x00000004004c0947 */ /* 0x000fea0003800000 */
[----:B------:R-:W-:-:S13]  /*0d70*/  LOP3.LUT P0, RZ, R3, 0x7fffffff, R0, 0xc8, !PT ;  /* 0x7fffffff03ff7812 */ /* 0x000fda000780c800 */
[----:B------:R-:W-:Y:S05]  /*0d80*/  @!P0 BRA `(.L_x_13) ;  /* 0x00000004003c8947 */ /* 0x000fea0003800000 */
[C---:B------:R-:W-:Y:S02]  /*0d90*/  FSETP.NEU.FTZ.AND P2, PT, |R0|.reuse, +INF , PT ;  /* 0x7f8000000000780b */ /* 0x040fe40003f5d200 */
[----:B------:R-:W-:Y:S02]  /*0da0*/  FSETP.NEU.FTZ.AND P1, PT, |R3|, +INF , PT ;  /* 0x7f8000000300780b */ /* 0x000fe40003f3d200 */
[----:B------:R-:W-:-:S11]  /*0db0*/  FSETP.NEU.FTZ.AND P0, PT, |R0|, +INF , PT ;  /* 0x7f8000000000780b */ /* 0x000fd60003f1d200 */
[----:B------:R-:W-:Y:S05]  /*0dc0*/  @!P1 BRA !P2, `(.L_x_13) ;  /* 0x00000004002c9947 */ /* 0x000fea0005000000 */
[----:B------:R-:W-:-:S04]  /*0dd0*/  LOP3.LUT P2, RZ, R0, 0x7fffffff, RZ, 0xc0, !PT ;  /* 0x7fffffff00ff7812 */ /* 0x000fc8000784c0ff */
[----:B------:R-:W-:-:S13]  /*0de0*/  PLOP3.LUT P1, PT, P1, P2, PT, 0x2f, 0xf2 ;  /* 0x0000000000f2781c */ /* 0x000fda0000f24577 */
[----:B------:R-:W-:Y:S05]  /*0df0*/  @P1 BRA `(.L_x_14) ;  /* 0x0000000400181947 */ /* 0x000fea0003800000 */
[----:B------:R-:W-:-:S04]  /*0e00*/  LOP3.LUT P1, RZ, R3, 0x7fffffff, RZ, 0xc0, !PT ;  /* 0x7fffffff03ff7812 */ /* 0x000fc8000782c0ff */
[----:B------:R-:W-:-:S13]  /*0e10*/  PLOP3.LUT P0, PT, P0, P1, PT, 0x2f, 0xf2 ;  /* 0x0000000000f2781c */ /* 0x000fda0000702577 */
[----:B------:R-:W-:Y:S05]  /*0e20*/  @P0 BRA `(.L_x_15) ;  /* 0x0000000400000947 */ /* 0x000fea0003800000 */
[----:B------:R-:W-:Y:S02]  /*0e30*/  ISETP.GE.AND P0, PT, R14, RZ, PT ;  /* 0x000000ff0e00720c */ /* 0x000fe40003f06270 */
[----:B------:R-:W-:-:S11]  /*0e40*/  ISETP.GE.AND P1, PT, R15, RZ, PT ;  /* 0x000000ff0f00720c */ /* 0x000fd60003f26270 */
[----:B------:R-:W-:Y:S02]  /*0e50*/  @P0 IMAD.MOV.U32 R11, RZ, RZ, RZ ;  /* 0x000000ffff0b0224 */ /* 0x000fe400078e00ff */
[----:B------:R-:W-:Y:S01]  /*0e60*/  @!P0 FFMA R0, R0, 1.84467440737095516160e+19, RZ ;  /* 0x5f80000000008823 */ /* 0x000fe200000000ff */
[----:B------:R-:W-:Y:S02]  /*0e70*/  @!P0 IMAD.MOV.U32 R11, RZ, RZ, -0x40 ;  /* 0xffffffc0ff0b8424 */ /* 0x000fe400078e00ff */
[----:B------:R-:W-:-:S03]  /*0e80*/  @!P1 FFMA R3, R3, 1.84467440737095516160e+19, RZ ;  /* 0x5f80000003039823 */ /* 0x000fc600000000ff */
[----:B------:R-:W-:-:S07]  /*0e90*/  @!P1 IADD3 R11, PT, PT, R11, 0x40, RZ ;  /* 0x000000400b0b9810 */ /* 0x000fce0007ffe0ff */
.L_x_11:
[----:B------:R-:W-:Y:S01]  /*0ea0*/  LEA R14, R13, 0xc0800000, 0x17 ;  /* 0xc08000000d0e7811 */ /* 0x000fe200078eb8ff */
[----:B------:R-:W-:Y:S04]  /*0eb0*/  BSSY.RECONVERGENT B3, `(.L_x_16) ;  /* 0x0000036000037945 */ /* 0x000fe80003800200 */
[----:B------:R-:W-:Y:S02]  /*0ec0*/  IMAD.IADD R15, R3, 0x1, -R14 ;  /* 0x00000001030f7824 */ /* 0x000fe400078e0a0e */
[----:B------:R-:W-:Y:S02]  /*0ed0*/  VIADD R14, R16, 0xffffff81 ;  /* 0xffffff81100e7836 */ /* 0x000fe40000000000 */
[----:B------:R-:W0:Y:S01]  /*0ee0*/  MUFU.RCP R3, R15 ;  /* 0x0000000f00037308 */ /* 0x000e220000001000 */
[----:B------:R-:W-:Y:S01]  /*0ef0*/  FADD.FTZ R17, -R15, -RZ ;  /* 0x800000ff0f117221 */ /* 0x000fe20000010100 */
[C---:B------:R-:W-:Y:S01]  /*0f00*/  IMAD R0, R14.reuse, -0x800000, R0 ;  /* 0xff8000000e007824 */ /* 0x040fe200078e0200 */
[----:B------:R-:W-:-:S04]  /*0f10*/  IADD3 R14, PT, PT, R14, 0x7f, -R13 ;  /* 0x0000007f0e0e7810 */ /* 0x000fc80007ffe80d */
[----:B------:R-:W-:Y:S01]  /*0f20*/  IADD3 R14, PT, PT, R14, R11, RZ ;  /* 0x0000000b0e0e7210 */ /* 0x000fe20007ffe0ff */
[----:B0-----:R-:W-:-:S04]  /*0f30*/  FFMA R16, R3, R17, 1 ;  /* 0x3f80000003107423 */ /* 0x001fc80000000011 */
[----:B------:R-:W-:-:S04]  /*0f40*/  FFMA R3, R3, R16, R3 ;  /* 0x0000001003037223 */ /* 0x000fc80000000003 */
[----:B------:R-:W-:-:S04]  /*0f50*/  FFMA R16, R0, R3, RZ ;  /* 0x0000000300107223 */ /* 0x000fc800000000ff */
[----:B------:R-:W-:-:S04]  /*0f60*/  FFMA R18, R17, R16, R0 ;  /* 0x0000001011127223 */ /* 0x000fc80000000000 */
[----:B------:R-:W-:-:S04]  /*0f70*/  FFMA R18, R3, R18, R16 ;  /* 0x0000001203127223 */ /* 0x000fc80000000010 */
[----:B------:R-:W-:-:S04]  /*0f80*/  FFMA R17, R17, R18, R0 ;  /* 0x0000001211117223 */ /* 0x000fc80000000000 */
[----:B------:R-:W-:-:S05]  /*0f90*/  FFMA R0, R3, R17, R18 ;  /* 0x0000001103007223 */ /* 0x000fca0000000012 */
[----:B------:R-:W-:-:S04]  /*0fa0*/  SHF.R.U32.HI R13, RZ, 0x17, R0 ;  /* 0x00000017ff0d7819 */ /* 0x000fc80000011600 */
[----:B------:R-:W-:-:S05]  /*0fb0*/  LOP3.LUT R13, R13, 0xff, RZ, 0xc0, !PT ;  /* 0x000000ff0d0d7812 */ /* 0x000fca00078ec0ff */
[----:B------:R-:W-:-:S04]  /*0fc0*/  IMAD.IADD R15, R13, 0x1, R14 ;  /* 0x000000010d0f7824 */ /* 0x000fc800078e020e */
[----:B------:R-:W-:-:S05]  /*0fd0*/  VIADD R11, R15, 0xffffffff ;  /* 0xffffffff0f0b7836 */ /* 0x000fca0000000000 */
[----:B------:R-:W-:-:S13]  /*0fe0*/  ISETP.GE.U32.AND P0, PT, R11, 0xfe, PT ;  /* 0x000000fe0b00780c */ /* 0x000fda0003f06070 */
[----:B------:R-:W-:Y:S05]  /*0ff0*/  @!P0 BRA `(.L_x_17) ;  /* 0x0000000000808947 */ /* 0x000fea0003800000 */
[----:B------:R-:W-:-:S13]  /*1000*/  ISETP.GT.AND P0, PT, R15, 0xfe, PT ;  /* 0x000000fe0f00780c */ /* 0x000fda0003f04270 */
[----:B------:R-:W-:Y:S05]  /*1010*/  @P0 BRA `(.L_x_18) ;  /* 0x00000000006c0947 */ /* 0x000fea0003800000 */
[----:B------:R-:W-:-:S13]  /*1020*/  ISETP.GE.AND P0, PT, R15, 0x1, PT ;  /* 0x000000010f00780c */ /* 0x000fda0003f06270 */
[----:B------:R-:W-:Y:S05]  /*1030*/  @P0 BRA `(.L_x_19) ;  /* 0x0000000000740947 */ /* 0x000fea0003800000 */
[----:B------:R-:W-:Y:S02]  /*1040*/  ISETP.GE.AND P0, PT, R15, -0x18, PT ;  /* 0xffffffe80f00780c */ /* 0x000fe40003f06270 */
[----:B------:R-:W-:-:S11]  /*1050*/  LOP3.LUT R0, R0, 0x80000000, RZ, 0xc0, !PT ;  /* 0x8000000000007812 */ /* 0x000fd600078ec0ff */
[----:B------:R-:W-:Y:S05]  /*1060*/  @!P0 BRA `(.L_x_19) ;  /* 0x0000000000688947 */ /* 0x000fea0003800000 */
[-CC-:B------:R-:W-:Y:S01]  /*1070*/  FFMA.RZ R11, R3, R17.reuse, R18.reuse ;  /* 0x00000011030b7223 */ /* 0x180fe2000000c012 */
[----:B------:R-:W-:Y:S01]  /*1080*/  IADD3 R16, PT, PT, R15, 0x20, RZ ;  /* 0x000000200f107810 */ /* 0x000fe20007ffe0ff */
[-CC-:B------:R-:W-:Y:S01]  /*1090*/  FFMA.RM R14, R3, R17.reuse, R18.reuse ;  /* 0x00000011030e7223 */ /* 0x180fe20000004012 */
[----:B------:R-:W-:Y:S02]  /*10a0*/  ISETP.NE.AND P2, PT, R15, RZ, PT ;  /* 0x000000ff0f00720c */ /* 0x000fe40003f45270 */
[----:B------:R-:W-:Y:S01]  /*10b0*/  LOP3.LUT R13, R11, 0x7fffff, RZ, 0xc0, !PT ;  /* 0x007fffff0b0d7812 */ /* 0x000fe200078ec0ff */
[----:B------:R-:W-:Y:S01]  /*10c0*/  FFMA.RP R11, R3, R17, R18 ;  /* 0x00000011030b7223 */ /* 0x000fe20000008012 */
[----:B------:R-:W-:Y:S01]  /*10d0*/  IMAD.MOV R3, RZ, RZ, -R15 ;  /* 0x000000ffff037224 */ /* 0x000fe200078e0a0f */
[----:B------:R-:W-:Y:S02]  /*10e0*/  ISETP.NE.AND P1, PT, R15, RZ, PT ;  /* 0x000000ff0f00720c */ /* 0x000fe40003f25270 */
[----:B------:R-:W-:-:S02]  /*10f0*/  LOP3.LUT R13, R13, 0x800000, RZ, 0xfc, !PT ;  /* 0x008000000d0d7812 */ /* 0x000fc400078efcff */
[----:B------:R-:W-:Y:S02]  /*1100*/  FSETP.NEU.FTZ.AND P0, PT, R11, R14, PT ;  /* 0x0000000e0b00720b */ /* 0x000fe40003f1d000 */
[----:B------:R-:W-:Y:S02]  /*1110*/  SHF.L.U32 R16, R13, R16, RZ ;  /* 0x000000100d107219 */ /* 0x000fe400000006ff */
[----:B------:R-:W-:Y:S02]  /*1120*/  SEL R14, R3, RZ, P2 ;  /* 0x000000ff030e7207 */ /* 0x000fe40001000000 */
[----:B------:R-:W-:Y:S02]  /*1130*/  ISETP.NE.AND P1, PT, R16, RZ, P1 ;  /* 0x000000ff1000720c */ /* 0x000fe40000f25270 */
[----:B------:R-:W-:Y:S02]  /*1140*/  SHF.R.U32.HI R14, RZ, R14, R13 ;  /* 0x0000000eff0e7219 */ /* 0x000fe4000001160d */
[----:B------:R-:W-:-:S02]  /*1150*/  PLOP3.LUT P0, PT, P0, P1, PT, 0xf8, 0x8f ;  /* 0x00000000008f781c */ /* 0x000fc40000703f70 */
[----:B------:R-:W-:Y:S02]  /*1160*/  SHF.R.U32.HI R16, RZ, 0x1, R14 ;  /* 0x00000001ff107819 */ /* 0x000fe4000001160e */
[----:B------:R-:W-:-:S04]  /*1170*/  SEL R3, RZ, 0x1, !P0 ;  /* 0x00000001ff037807 */ /* 0x000fc80004000000 */
[----:B------:R-:W-:-:S04]  /*1180*/  LOP3.LUT R3, R3, 0x1, R16, 0xf8, !PT ;  /* 0x0000000103037812 */ /* 0x000fc800078ef810 */
[----:B------:R-:W-:-:S05]  /*1190*/  LOP3.LUT R3, R3, R14, RZ, 0xc0, !PT ;  /* 0x0000000e03037212 */ /* 0x000fca00078ec0ff */
[----:B------:R-:W-:-:S05]  /*11a0*/  IMAD.IADD R3, R16, 0x1, R3 ;  /* 0x0000000110037824 */ /* 0x000fca00078e0203 */
[----:B------:R-:W-:Y:S01]  /*11b0*/  LOP3.LUT R0, R3, R0, RZ, 0xfc, !PT ;  /* 0x0000000003007212 */ /* 0x000fe200078efcff */
[----:B------:R-:W-:Y:S06]  /*11c0*/  BRA `(.L_x_19) ;  /* 0x0000000000107947 */ /* 0x000fec0003800000 */
.L_x_18:
[----:B------:R-:W-:-:S04]  /*11d0*/  LOP3.LUT R0, R0, 0x80000000, RZ, 0xc0, !PT ;  /* 0x8000000000007812 */ /* 0x000fc800078ec0ff */
[----:B------:R-:W-:Y:S01]  /*11e0*/  LOP3.LUT R0, R0, 0x7f800000, RZ, 0xfc, !PT ;  /* 0x7f80000000007812 */ /* 0x000fe200078efcff */
[----:B------:R-:W-:Y:S06]  /*11f0*/  BRA `(.L_x_19) ;  /* 0x0000000000047947 */ /* 0x000fec0003800000 */
.L_x_17:
[----:B------:R-:W-:-:S07]  /*1200*/  LEA R0, R14, R0, 0x17 ;  /* 0x000000000e007211 */ /* 0x000fce00078eb8ff */
.L_x_19:
[----:B------:R-:W-:Y:S05]  /*1210*/  BSYNC.RECONVERGENT B3 ;  /* 0x0000000000037941 */ /* 0x000fea0003800200 */
.L_x_16:
[----:B------:R-:W-:Y:S05]  /*1220*/  BRA `(.L_x_20) ;  /* 0x0000000000207947 */ /* 0x000fea0003800000 */
.L_x_15:
[----:B------:R-:W-:-:S04]  /*1230*/  LOP3.LUT R0, R3, 0x80000000, R0, 0x48, !PT ;  /* 0x8000000003007812 */ /* 0x000fc800078e4800 */
[----:B------:R-:W-:Y:S01]  /*1240*/  LOP3.LUT R0, R0, 0x7f800000, RZ, 0xfc, !PT ;  /* 0x7f80000000007812 */ /* 0x000fe200078efcff */
[----:B------:R-:W-:Y:S06]  /*1250*/  BRA `(.L_x_20) ;  /* 0x0000000000147947 */ /* 0x000fec0003800000 */
.L_x_14:
[----:B------:R-:W-:Y:S01]  /*1260*/  LOP3.LUT R0, R3, 0x80000000, R0, 0x48, !PT ;  /* 0x8000000003007812 */ /* 0x000fe200078e4800 */
[----:B------:R-:W-:Y:S06]  /*1270*/  BRA `(.L_x_20) ;  /* 0x00000000000c7947 */ /* 0x000fec0003800000 */
.L_x_13:
[----:B------:R-:W0:Y:S01]  /*1280*/  MUFU.RSQ R0, -QNAN ;  /* 0xffc0000000007908 */ /* 0x000e220000001400 */
[----:B------:R-:W-:Y:S05]  /*1290*/  BRA `(.L_x_20) ;  /* 0x0000000000047947 */ /* 0x000fea0003800000 */
.L_x_12:
[----:B------:R-:W-:-:S07]  /*12a0*/  FADD.FTZ R0, R0, R3 ;  /* 0x0000000300007221 */ /* 0x000fce0000010000 */
.L_x_20:
[----:B------:R-:W-:Y:S05]  /*12b0*/  BSYNC.RECONVERGENT B2 ;  /* 0x0000000000027941 */ /* 0x000fea0003800200 */
.L_x_10:
[----:B------:R-:W-:-:S04]  /*12c0*/  IMAD.MOV.U32 R13, RZ, RZ, 0x0 ;  /* 0x00000000ff0d7424 */ /* 0x000fc800078e00ff */
[----:B0-----:R-:W-:Y:S05]  /*12d0*/  RET.REL.NODEC R12 `(_Z3lifiifPKfPfS1_ffS0_S0_S1_) ;  /* 0xffffffec0c487950 */ /* 0x001fea0003c3ffff */
.L_x_21:
[----:B------:R-:W-:-:S00]  /*12e0*/  BRA `(.L_x_21) ;  /* 0xfffffffc00fc7947 */ /* 0x000fc0000383ffff */
[----:B------:R-:W-:-:S00]  /*12f0*/  NOP ;  /* 0x0000000000007918 */ /* 0x000fc00000000000 */
        /* <DEDUP_REMOVED lines=8> */
.L_x_23:


//--------------------- .nv.shared.reserved.0     --------------------------
	.section	.nv.shared.reserved.0,"aw",@nobits
	.weak		__nv_reservedSMEM_offset_0_alias
	.size		__nv_reservedSMEM_offset_0_alias, 0, 64
	.other		__nv_reservedSMEM_offset_0_alias,@"STO_CUDA_RESERVED_SHARED STV_DEFAULT"
__nv_reservedSMEM_offset_0_alias:
	.zero		0
	.zero		64


//--------------------- .nv.constant0._Z3lifiifPKfPfS1_ffS0_S0_S1_ --------------------------
	.section	.nv.constant0._Z3lifiifPKfPfS1_ffS0_S0_S1_,"a",@progbits
	.sectionflags	@""
	.align	4
.nv.constant0._Z3lifiifPKfPfS1_ffS0_S0_S1_:
	.zero		968


//--------------------- SYMBOLS --------------------------

	.type		.nv.reservedSmem.offset0,@object
	.size		.nv.reservedSmem.offset0,0x4
